//
// Generated by NVIDIA NVVM Compiler
//
// Compiler Build ID: CL-36424714
// Cuda compilation tools, release 13.0, V13.0.88
// Based on NVVM 20.0.0
//

.version 9.0
.target sm_100
.address_size 64

	// .globl	_Z10matrixMultPKdS0_Pdi

.visible .entry _Z10matrixMultPKdS0_Pdi(
	.param .u64 .ptr .align 1 _Z10matrixMultPKdS0_Pdi_param_0,
	.param .u64 .ptr .align 1 _Z10matrixMultPKdS0_Pdi_param_1,
	.param .u64 .ptr .align 1 _Z10matrixMultPKdS0_Pdi_param_2,
	.param .u32 _Z10matrixMultPKdS0_Pdi_param_3
)
{
	.reg .pred 	%p<10>;
	.reg .b32 	%r<74>;
	.reg .b64 	%rd<61>;
	.reg .b64 	%fd<68>;

	ld.param.u64 	%rd7, [_Z10matrixMultPKdS0_Pdi_param_0];
	ld.param.u64 	%rd8, [_Z10matrixMultPKdS0_Pdi_param_1];
	ld.param.u64 	%rd6, [_Z10matrixMultPKdS0_Pdi_param_2];
	ld.param.u32 	%r40, [_Z10matrixMultPKdS0_Pdi_param_3];
	cvta.to.global.u64 	%rd1, %rd8;
	cvta.to.global.u64 	%rd2, %rd7;
	mov.u32 	%r41, %ctaid.x;
	mov.u32 	%r42, %ctaid.y;
	mov.u32 	%r1, %tid.x;
	mov.u32 	%r43, %tid.y;
	mul.lo.s32 	%r44, %r40, %r42;
	shl.b32 	%r45, %r44, 5;
	mad.lo.s32 	%r2, %r40, %r43, %r45;
	shl.b32 	%r3, %r41, 5;
	add.s32 	%r4, %r3, %r1;
	setp.lt.s32 	%p1, %r40, 1;
	mov.f64 	%fd67, 0d0000000000000000;
	@%p1 bra 	$L__BB0_12;
	and.b32  	%r5, %r40, 7;
	setp.lt.u32 	%p2, %r40, 8;
	mov.f64 	%fd67, 0d0000000000000000;
	mov.b32 	%r72, 0;
	@%p2 bra 	$L__BB0_4;
	and.b32  	%r72, %r40, 2147483640;
	neg.s32 	%r70, %r72;
	add.s32 	%r47, %r1, %r40;
	add.s32 	%r69, %r47, %r3;
	shl.b32 	%r9, %r40, 3;
	shl.b32 	%r48, %r40, 1;
	add.s32 	%r68, %r4, %r48;
	mad.lo.s32 	%r67, %r40, 3, %r4;
	shl.b32 	%r49, %r40, 2;
	add.s32 	%r66, %r4, %r49;
	mad.lo.s32 	%r65, %r40, 5, %r4;
	mad.lo.s32 	%r64, %r40, 6, %r4;
	mad.lo.s32 	%r63, %r40, 7, %r4;
	mul.wide.u32 	%rd9, %r2, 8;
	add.s64 	%rd10, %rd9, %rd2;
	add.s64 	%rd60, %rd10, 32;
	mov.f64 	%fd67, 0d0000000000000000;
	mov.u32 	%r62, %r4;
$L__BB0_3:
	.pragma "nounroll";
	ld.global.f64 	%fd17, [%rd60+-32];
	mul.wide.u32 	%rd11, %r62, 8;
	add.s64 	%rd12, %rd1, %rd11;
	ld.global.f64 	%fd18, [%rd12];
	fma.rn.f64 	%fd19, %fd17, %fd18, %fd67;
	ld.global.f64 	%fd20, [%rd60+-24];
	mul.wide.u32 	%rd13, %r69, 8;
	add.s64 	%rd14, %rd1, %rd13;
	ld.global.f64 	%fd21, [%rd14];
	fma.rn.f64 	%fd22, %fd20, %fd21, %fd19;
	ld.global.f64 	%fd23, [%rd60+-16];
	mul.wide.u32 	%rd15, %r68, 8;
	add.s64 	%rd16, %rd1, %rd15;
	ld.global.f64 	%fd24, [%rd16];
	fma.rn.f64 	%fd25, %fd23, %fd24, %fd22;
	ld.global.f64 	%fd26, [%rd60+-8];
	mul.wide.u32 	%rd17, %r67, 8;
	add.s64 	%rd18, %rd1, %rd17;
	ld.global.f64 	%fd27, [%rd18];
	fma.rn.f64 	%fd28, %fd26, %fd27, %fd25;
	ld.global.f64 	%fd29, [%rd60];
	mul.wide.u32 	%rd19, %r66, 8;
	add.s64 	%rd20, %rd1, %rd19;
	ld.global.f64 	%fd30, [%rd20];
	fma.rn.f64 	%fd31, %fd29, %fd30, %fd28;
	ld.global.f64 	%fd32, [%rd60+8];
	mul.wide.u32 	%rd21, %r65, 8;
	add.s64 	%rd22, %rd1, %rd21;
	ld.global.f64 	%fd33, [%rd22];
	fma.rn.f64 	%fd34, %fd32, %fd33, %fd31;
	ld.global.f64 	%fd35, [%rd60+16];
	mul.wide.u32 	%rd23, %r64, 8;
	add.s64 	%rd24, %rd1, %rd23;
	ld.global.f64 	%fd36, [%rd24];
	fma.rn.f64 	%fd37, %fd35, %fd36, %fd34;
	ld.global.f64 	%fd38, [%rd60+24];
	mul.wide.u32 	%rd25, %r63, 8;
	add.s64 	%rd26, %rd1, %rd25;
	ld.global.f64 	%fd39, [%rd26];
	fma.rn.f64 	%fd67, %fd38, %fd39, %fd37;
	add.s32 	%r70, %r70, 8;
	add.s32 	%r69, %r69, %r9;
	add.s32 	%r68, %r68, %r9;
	add.s32 	%r67, %r67, %r9;
	add.s32 	%r66, %r66, %r9;
	add.s32 	%r65, %r65, %r9;
	add.s32 	%r64, %r64, %r9;
	add.s32 	%r63, %r63, %r9;
	add.s32 	%r62, %r62, %r9;
	add.s64 	%rd60, %rd60, 64;
	setp.ne.s32 	%p3, %r70, 0;
	@%p3 bra 	$L__BB0_3;
$L__BB0_4:
	setp.eq.s32 	%p4, %r5, 0;
	@%p4 bra 	$L__BB0_12;
	and.b32  	%r35, %r40, 3;
	setp.lt.u32 	%p5, %r5, 4;
	@%p5 bra 	$L__BB0_7;
	add.s32 	%r50, %r2, %r72;
	mul.wide.u32 	%rd27, %r50, 8;
	add.s64 	%rd28, %rd2, %rd27;
	ld.global.f64 	%fd41, [%rd28];
	mad.lo.s32 	%r51, %r72, %r40, %r4;
	mul.wide.u32 	%rd29, %r51, 8;
	add.s64 	%rd30, %rd1, %rd29;
	ld.global.f64 	%fd42, [%rd30];
	fma.rn.f64 	%fd43, %fd41, %fd42, %fd67;
	cvt.u64.u32 	%rd31, %r2;
	cvt.u64.u32 	%rd32, %r72;
	add.s64 	%rd33, %rd31, %rd32;
	shl.b64 	%rd34, %rd33, 3;
	add.s64 	%rd35, %rd2, %rd34;
	ld.global.f64 	%fd44, [%rd35+8];
	add.s32 	%r52, %r51, %r40;
	mul.wide.u32 	%rd36, %r52, 8;
	add.s64 	%rd37, %rd1, %rd36;
	ld.global.f64 	%fd45, [%rd37];
	fma.rn.f64 	%fd46, %fd44, %fd45, %fd43;
	ld.global.f64 	%fd47, [%rd35+16];
	add.s32 	%r53, %r52, %r40;
	mul.wide.u32 	%rd38, %r53, 8;
	add.s64 	%rd39, %rd1, %rd38;
	ld.global.f64 	%fd48, [%rd39];
	fma.rn.f64 	%fd49, %fd47, %fd48, %fd46;
	ld.global.f64 	%fd50, [%rd35+24];
	add.s32 	%r54, %r53, %r40;
	mul.wide.u32 	%rd40, %r54, 8;
	add.s64 	%rd41, %rd1, %rd40;
	ld.global.f64 	%fd51, [%rd41];
	fma.rn.f64 	%fd67, %fd50, %fd51, %fd49;
	add.s32 	%r72, %r72, 4;
$L__BB0_7:
	setp.eq.s32 	%p6, %r35, 0;
	@%p6 bra 	$L__BB0_12;
	setp.eq.s32 	%p7, %r35, 1;
	@%p7 bra 	$L__BB0_10;
	add.s32 	%r55, %r2, %r72;
	mul.wide.u32 	%rd42, %r55, 8;
	add.s64 	%rd43, %rd2, %rd42;
	ld.global.f64 	%fd53, [%rd43];
	mad.lo.s32 	%r56, %r72, %r40, %r4;
	mul.wide.u32 	%rd44, %r56, 8;
	add.s64 	%rd45, %rd1, %rd44;
	ld.global.f64 	%fd54, [%rd45];
	fma.rn.f64 	%fd55, %fd53, %fd54, %fd67;
	cvt.u64.u32 	%rd46, %r2;
	cvt.u64.u32 	%rd47, %r72;
	add.s64 	%rd48, %rd46, %rd47;
	shl.b64 	%rd49, %rd48, 3;
	add.s64 	%rd50, %rd2, %rd49;
	ld.global.f64 	%fd56, [%rd50+8];
	add.s32 	%r57, %r56, %r40;
	mul.wide.u32 	%rd51, %r57, 8;
	add.s64 	%rd52, %rd1, %rd51;
	ld.global.f64 	%fd57, [%rd52];
	fma.rn.f64 	%fd67, %fd56, %fd57, %fd55;
	add.s32 	%r72, %r72, 2;
$L__BB0_10:
	and.b32  	%r58, %r40, 1;
	setp.eq.b32 	%p8, %r58, 1;
	not.pred 	%p9, %p8;
	@%p9 bra 	$L__BB0_12;
	add.s32 	%r59, %r2, %r72;
	mul.wide.u32 	%rd53, %r59, 8;
	add.s64 	%rd54, %rd2, %rd53;
	ld.global.f64 	%fd58, [%rd54];
	mad.lo.s32 	%r60, %r72, %r40, %r4;
	mul.wide.u32 	%rd55, %r60, 8;
	add.s64 	%rd56, %rd1, %rd55;
	ld.global.f64 	%fd59, [%rd56];
	fma.rn.f64 	%fd67, %fd58, %fd59, %fd67;
$L__BB0_12:
	cvta.to.global.u64 	%rd57, %rd6;
	add.s32 	%r61, %r2, %r4;
	mul.wide.s32 	%rd58, %r61, 8;
	add.s64 	%rd59, %rd57, %rd58;
	st.global.f64 	[%rd59], %fd67;
	ret;

}


// ===== COMPILED SASS (sm_100) =====

	.target	sm_100

	.elftype	@"ET_EXEC"


//--------------------- .note.nv.tkinfo           --------------------------
	.section	.note.nv.tkinfo,"",@"SHT_NOTE"
	.sectionflags	@"SHF_NOTE_NV_TKINFO"
	.tkinfo
        /*0018*/ 	.word	0x00000002
        /*0030*/ 	.string	""
        /*0030*/ 	.string	"ptxas"
        /*0030*/ 	.string	"Cuda compilation tools, release 13.0, V13.0.88"
        /*0030*/ 	.string	"Build cuda_13.0.r13.0/compiler.36424714_0"
        /*0030*/ 	.string	"-arch sm_100 -m 64 "



//--------------------- .note.nv.cuinfo           --------------------------
	.section	.note.nv.cuinfo,"",@"SHT_NOTE"
	.sectionflags	@"SHF_NOTE_NV_CUINFO"
        /*0018*/ 	.short	0x0002
        /*001a*/ 	.short	0x0064
        /*001c*/ 	.short	0x0082
	.zero		2


//--------------------- .nv.info                  --------------------------
	.section	.nv.info,"",@"SHT_CUDA_INFO"
	.align	4


	//----- nvinfo : EIATTR_REGCOUNT
	.align		4
        /*0000*/ 	.byte	0x04, 0x2f
        /*0002*/ 	.short	(.L_1 - .L_0)
	.align		4
.L_0:
        /*0004*/ 	.word	index@(_Z10matrixMultPKdS0_Pdi)
        /*0008*/ 	.word	0x00000020


	//----- nvinfo : EIATTR_FRAME_SIZE
	.align		4
.L_1:
        /*000c*/ 	.byte	0x04, 0x11
        /*000e*/ 	.short	(.L_3 - .L_2)
	.align		4
.L_2:
        /*0010*/ 	.word	index@(_Z10matrixMultPKdS0_Pdi)
        /*0014*/ 	.word	0x00000000


	//----- nvinfo : EIATTR_MIN_STACK_SIZE
	.align		4
.L_3:
        /*0018*/ 	.byte	0x04, 0x12
        /*001a*/ 	.short	(.L_5 - .L_4)
	.align		4
.L_4:
        /*001c*/ 	.word	index@(_Z10matrixMultPKdS0_Pdi)
        /*0020*/ 	.word	0x00000000
.L_5:


//--------------------- .nv.compat                --------------------------
	.section	.nv.compat,"",@"SHT_CUDA_COMPAT_INFO"
	.align	4
        /*0000*/ 	.byte	0x02, 0x09, 0x00, 0x00, 0x02, 0x02, 0x01, 0x00, 0x02, 0x05, 0x05, 0x00, 0x03, 0x07, 0x01, 0x01
        /*0010*/ 	.byte	0x02, 0x03, 0x00, 0x00, 0x02, 0x06, 0x01, 0x00, 0x04, 0x0b, 0x08, 0x00, 0x01, 0x00, 0x00, 0x00
        /*0020*/ 	.byte	0x00, 0x00, 0x00, 0x00


//--------------------- .nv.info._Z10matrixMultPKdS0_Pdi --------------------------
	.section	.nv.info._Z10matrixMultPKdS0_Pdi,"",@"SHT_CUDA_INFO"
	.sectionflags	@""
	.align	4


	//----- nvinfo : EIATTR_CUDA_API_VERSION
	.align		4
        /*0000*/ 	.byte	0x04, 0x37
        /*0002*/ 	.short	(.L_7 - .L_6)
.L_6:
        /*0004*/ 	.word	0x00000082


	//----- nvinfo : EIATTR_KPARAM_INFO
	.align		4
.L_7:
        /*0008*/ 	.byte	0x04, 0x17
        /*000a*/ 	.short	(.L_9 - .L_8)
.L_8:
        /*000c*/ 	.word	0x00000000
        /*0010*/ 	.short	0x0003
        /*0012*/ 	.short	0x0018
        /*0014*/ 	.byte	0x00, 0xf0, 0x11, 0x00


	//----- nvinfo : EIATTR_KPARAM_INFO
	.align		4
.L_9:
        /*0018*/ 	.byte	0x04, 0x17
        /*001a*/ 	.short	(.L_11 - .L_10)
.L_10:
        /*001c*/ 	.word	0x00000000
        /*0020*/ 	.short	0x0002
        /*0022*/ 	.short	0x0010
        /*0024*/ 	.byte	0x00, 0xf5, 0x21, 0x00


	//----- nvinfo : EIATTR_KPARAM_INFO
	.align		4
.L_11:
        /*0028*/ 	.byte	0x04, 0x17
        /*002a*/ 	.short	(.L_13 - .L_12)
.L_12:
        /*002c*/ 	.word	0x00000000
        /*0030*/ 	.short	0x0001
        /*0032*/ 	.short	0x0008
        /*0034*/ 	.byte	0x00, 0xf5, 0x21, 0x00


	//----- nvinfo : EIATTR_KPARAM_INFO
	.align		4
.L_13:
        /*0038*/ 	.byte	0x04, 0x17
        /*003a*/ 	.short	(.L_15 - .L_14)
.L_14:
        /*003c*/ 	.word	0x00000000
        /*0040*/ 	.short	0x0000
        /*0042*/ 	.short	0x0000
        /*0044*/ 	.byte	0x00, 0xf5, 0x21, 0x00


	//----- nvinfo : EIATTR_SPARSE_MMA_MASK
	.align		4
.L_15:
        /*0048*/ 	.byte	0x03, 0x50
        /*004a*/ 	.short	0x0000


	//----- nvinfo : EIATTR_MAXREG_COUNT
	.align		4
        /*004c*/ 	.byte	0x03, 0x1b
        /*004e*/ 	.short	0x00ff


	//----- nvinfo : EIATTR_MERCURY_ISA_VERSION
	.align		4
        /*0050*/ 	.byte	0x03, 0x5f
        /*0052*/ 	.short	0x0101


	//----- nvinfo : EIATTR_VRC_CTA_INIT_COUNT
	.align		4
        /*0054*/ 	.byte	0x02, 0x4a
	.zero		1
	.zero		1


	//----- nvinfo : EIATTR_EXIT_INSTR_OFFSETS
	.align		4
        /*0058*/ 	.byte	0x04, 0x1c
        /*005a*/ 	.short	(.L_17 - .L_16)


	//   ....[0]....
.L_16:
        /*005c*/ 	.word	0x000009c0


	//----- nvinfo : EIATTR_CBANK_PARAM_SIZE
	.align		4
.L_17:
        /*0060*/ 	.byte	0x03, 0x19
        /*0062*/ 	.short	0x001c


	//----- nvinfo : EIATTR_PARAM_CBANK
	.align		4
        /*0064*/ 	.byte	0x04, 0x0a
        /*0066*/ 	.short	(.L_19 - .L_18)
	.align		4
.L_18:
        /*0068*/ 	.word	index@(.nv.constant0._Z10matrixMultPKdS0_Pdi)
        /*006c*/ 	.short	0x0380
        /*006e*/ 	.short	0x001c


	//----- nvinfo : EIATTR_SW_WAR
	.align		4
.L_19:
        /*0070*/ 	.byte	0x04, 0x36
        /*0072*/ 	.short	(.L_21 - .L_20)
.L_20:
        /*0074*/ 	.word	0x00000008
.L_21:


//--------------------- .nv.callgraph             --------------------------
	.section	.nv.callgraph,"",@"SHT_CUDA_CALLGRAPH"
	.align	4
	.sectionentsize	8
	.align		4
        /*0000*/ 	.word	0x00000000
	.align		4
        /*0004*/ 	.word	0xffffffff
	.align		4
        /*0008*/ 	.word	0x00000000
	.align		4
        /*000c*/ 	.word	0xfffffffe
	.align		4
        /*0010*/ 	.word	0x00000000
	.align		4
        /*0014*/ 	.word	0xfffffffd
	.align		4
        /*0018*/ 	.word	0x00000000
	.align		4
        /*001c*/ 	.word	0xfffffffc


//--------------------- .text._Z10matrixMultPKdS0_Pdi --------------------------
	.section	.text._Z10matrixMultPKdS0_Pdi,"ax",@progbits
	.align	128
        .global         _Z10matrixMultPKdS0_Pdi
        .type           _Z10matrixMultPKdS0_Pdi,@function
        .size           _Z10matrixMultPKdS0_Pdi,(.L_x_5 - _Z10matrixMultPKdS0_Pdi)
        .other          _Z10matrixMultPKdS0_Pdi,@"STO_CUDA_ENTRY STV_DEFAULT"
_Z10matrixMultPKdS0_Pdi:
.text._Z10matrixMultPKdS0_Pdi:
[----:B------:R-:W-:Y:S08]  /*0000*/  LDC R1, c[0x0][0x37c] ;  /* 0x0000df00ff017b82 */ /* 0x000ff00000000800 */
[----:B------:R-:W0:Y:S01]  /*0010*/  LDC R0, c[0x0][0x398] ;  /* 0x0000e600ff007b82 */ /* 0x000e220000000800 */
[----:B------:R-:W1:Y:S01]  /*0020*/  S2R R4, SR_TID.Y ;  /* 0x0000000000047919 */ /* 0x000e620000002200 */
[----:B------:R-:W-:Y:S01]  /*0030*/  CS2R R18, SRZ ;  /* 0x0000000000127805 */ /* 0x000fe2000001ff00 */
[----:B------:R-:W2:Y:S05]  /*0040*/  S2R R6, SR_CTAID.X ;  /* 0x0000000000067919 */ /* 0x000eaa0000002500 */
[----:B------:R-:W3:Y:S01]  /*0050*/  S2UR UR4, SR_CTAID.Y ;  /* 0x00000000000479c3 */ /* 0x000ee20000002600 */
[----:B------:R-:W2:Y:S01]  /*0060*/  S2R R11, SR_TID.X ;  /* 0x00000000000b7919 */ /* 0x000ea20000002100 */
[C---:B0-----:R-:W-:Y:S01]  /*0070*/  ISETP.GE.AND P0, PT, R0.reuse, 0x1, PT ;  /* 0x000000010000780c */ /* 0x041fe20003f06270 */
[----:B---3--:R-:W-:Y:S01]  /*0080*/  IMAD R2, R0, UR4, RZ ;  /* 0x0000000400027c24 */ /* 0x008fe2000f8e02ff */
[----:B------:R-:W0:Y:S04]  /*0090*/  LDCU.64 UR4, c[0x0][0x358] ;  /* 0x00006b00ff0477ac */ /* 0x000e280008000a00 */
[----:B------:R-:W-:Y:S01]  /*00a0*/  SHF.L.U32 R3, R2, 0x5, RZ ;  /* 0x0000000502037819 */ /* 0x000fe200000006ff */
[----:B--2---:R-:W-:-:S04]  /*00b0*/  IMAD R5, R6, 0x20, R11 ;  /* 0x0000002006057824 */ /* 0x004fc800078e020b */
[----:B-1----:R-:W-:Y:S02]  /*00c0*/  IMAD R2, R4, R0, R3 ;  /* 0x0000000004027224 */ /* 0x002fe400078e0203 */
[----:B------:R-:W-:Y:S05]  /*00d0*/  @!P0 BRA `(.L_x_0) ;  /* 0x0000000800288947 */ /* 0x000fea0003800000 */
[C---:B------:R-:W-:Y:S01]  /*00e0*/  ISETP.GE.U32.AND P1, PT, R0.reuse, 0x8, PT ;  /* 0x000000080000780c */ /* 0x040fe20003f26070 */
[----:B------:R-:W-:Y:S01]  /*00f0*/  HFMA2 R7, -RZ, RZ, 0, 0 ;  /* 0x00000000ff077431 */ /* 0x000fe200000001ff */
[----:B------:R-:W-:Y:S02]  /*0100*/  LOP3.LUT R4, R0, 0x7, RZ, 0xc0, !PT ;  /* 0x0000000700047812 */ /* 0x000fe400078ec0ff */
[----:B------:R-:W-:Y:S02]  /*0110*/  CS2R R18, SRZ ;  /* 0x0000000000127805 */ /* 0x000fe4000001ff00 */
[----:B------:R-:W-:-:S07]  /*0120*/  ISETP.NE.AND P0, PT, R4, RZ, PT ;  /* 0x000000ff0400720c */ /* 0x000fce0003f05270 */
[----:B------:R-:W-:Y:S06]  /*0130*/  @!P1 BRA `(.L_x_1) ;  /* 0x0000000400009947 */ /* 0x000fec0003800000 */
[----:B------:R-:W1:Y:S01]  /*0140*/  LDC.64 R8, c[0x0][0x380] ;  /* 0x0000e000ff087b82 */ /* 0x000e620000000a00 */
[----:B------:R-:W-:Y:S01]  /*0150*/  IMAD.IADD R3, R11, 0x1, R0 ;  /* 0x000000010b037824 */ /* 0x000fe200078e0200 */
[C---:B------:R-:W-:Y:S01]  /*0160*/  LOP3.LUT R7, R0.reuse, 0x7ffffff8, RZ, 0xc0, !PT ;  /* 0x7ffffff800077812 */ /* 0x040fe200078ec0ff */
[C-C-:B------:R-:W-:Y:S01]  /*0170*/  IMAD R25, R0.reuse, 0x3, R5.reuse ;  /* 0x0000000300197824 */ /* 0x140fe200078e0205 */
[C---:B------:R-:W-:Y:S01]  /*0180*/  LEA R23, R0.reuse, R5, 0x1 ;  /* 0x0000000500177211 */ /* 0x040fe200078e08ff */
[--C-:B------:R-:W-:Y:S01]  /*0190*/  IMAD R27, R0, 0x4, R5.reuse ;  /* 0x00000004001b7824 */ /* 0x100fe200078e0205 */
[----:B------:R-:W-:Y:S01]  /*01a0*/  LEA R3, R6, R3, 0x5 ;  /* 0x0000000306037211 */ /* 0x000fe200078e28ff */
[C-C-:B------:R-:W-:Y:S01]  /*01b0*/  IMAD R29, R0.reuse, 0x5, R5.reuse ;  /* 0x00000005001d7824 */ /* 0x140fe200078e0205 */
[----:B------:R-:W-:Y:S01]  /*01c0*/  MOV R26, R5 ;  /* 0x00000005001a7202 */ /* 0x000fe20000000f00 */
[C-C-:B------:R-:W-:Y:S01]  /*01d0*/  IMAD R22, R0.reuse, 0x6, R5.reuse ;  /* 0x0000000600167824 */ /* 0x140fe200078e0205 */
[----:B------:R-:W-:Y:S01]  /*01e0*/  CS2R R18, SRZ ;  /* 0x0000000000127805 */ /* 0x000fe2000001ff00 */
[----:B------:R-:W-:-:S02]  /*01f0*/  IMAD R24, R0, 0x7, R5 ;  /* 0x0000000700187824 */ /* 0x000fc400078e0205 */
[----:B------:R-:W-:Y:S02]  /*0200*/  IMAD.MOV R6, RZ, RZ, -R7 ;  /* 0x000000ffff067224 */ /* 0x000fe400078e0a07 */
[----:B-1----:R-:W-:-:S03]  /*0210*/  IMAD.WIDE.U32 R8, R2, 0x8, R8 ;  /* 0x0000000802087825 */ /* 0x002fc600078e0008 */
[----:B------:R-:W-:-:S05]  /*0220*/  IADD3 R20, P1, PT, R8, 0x20, RZ ;  /* 0x0000002008147810 */ /* 0x000fca0007f3e0ff */
[----:B------:R-:W-:-:S08]  /*0230*/  IMAD.X R21, RZ, RZ, R9, P1 ;  /* 0x000000ffff157224 */ /* 0x000fd000008e0609 */
.L_x_2:
[----:B------:R-:W1:Y:S01]  /*0240*/  LDC.64 R8, c[0x0][0x388] ;  /* 0x0000e200ff087b82 */ /* 0x000e620000000a00 */
[----:B------:R-:W-:Y:S01]  /*0250*/  MOV R10, R20 ;  /* 0x00000014000a7202 */ /* 0x000fe20000000f00 */
[----:B------:R-:W-:-:S05]  /*0260*/  IMAD.MOV.U32 R11, RZ, RZ, R21 ;  /* 0x000000ffff0b7224 */ /* 0x000fca00078e0015 */
[----:B0-----:R-:W2:Y:S04]  /*0270*/  LDG.E.64 R16, desc[UR4][R10.64+-0x20] ;  /* 0xffffe0040a107981 */ /* 0x001ea8000c1e1b00 */
[----:B------:R-:W3:Y:S01]  /*0280*/  LDG.E.64 R12, desc[UR4][R10.64+-0x18] ;  /* 0xffffe8040a0c7981 */ /* 0x000ee2000c1e1b00 */
[----:B-1----:R-:W-:-:S04]  /*0290*/  IMAD.WIDE.U32 R14, R26, 0x8, R8 ;  /* 0x000000081a0e7825 */ /* 0x002fc800078e0008 */
[----:B------:R-:W-:Y:S02]  /*02a0*/  IMAD.WIDE.U32 R20, R3, 0x8, R8 ;  /* 0x0000000803147825 */ /* 0x000fe400078e0008 */
[----:B------:R-:W2:Y:S04]  /*02b0*/  LDG.E.64 R14, desc[UR4][R14.64] ;  /* 0x000000040e0e7981 */ /* 0x000ea8000c1e1b00 */
[----:B------:R-:W3:Y:S01]  /*02c0*/  LDG.E.64 R20, desc[UR4][R20.64] ;  /* 0x0000000414147981 */ /* 0x000ee2000c1e1b00 */
[----:B--2---:R-:W-:-:S03]  /*02d0*/  DFMA R14, R16, R14, R18 ;  /* 0x0000000e100e722b */ /* 0x004fc60000000012 */
[----:B------:R-:W2:Y:S05]  /*02e0*/  LDG.E.64 R18, desc[UR4][R10.64+-0x10] ;  /* 0xfffff0040a127981 */ /* 0x000eaa000c1e1b00 */
[----:B---3--:R-:W-:Y:S01]  /*02f0*/  DFMA R20, R12, R20, R14 ;  /* 0x000000140c14722b */ /* 0x008fe2000000000e */
[----:B------:R-:W-:-:S05]  /*0300*/  IMAD.WIDE.U32 R14, R23, 0x8, R8 ;  /* 0x00000008170e7825 */ /* 0x000fca00078e0008 */
[----:B------:R-:W2:Y:S01]  /*0310*/  LDG.E.64 R16, desc[UR4][R14.64] ;  /* 0x000000040e107981 */ /* 0x000ea2000c1e1b00 */
[----:B------:R-:W-:-:S06]  /*0320*/  IMAD.WIDE.U32 R12, R25, 0x8, R8 ;  /* 0x00000008190c7825 */ /* 0x000fcc00078e0008 */
[----:B------:R-:W3:Y:S04]  /*0330*/  LDG.E.64 R12, desc[UR4][R12.64] ;  /* 0x000000040c0c7981 */ /* 0x000ee8000c1e1b00 */
[----:B------:R-:W3:Y:S01]  /*0340*/  LDG.E.64 R14, desc[UR4][R10.64+-0x8] ;  /* 0xfffff8040a0e7981 */ /* 0x000ee2000c1e1b00 */
[----:B--2---:R-:W-:Y:S01]  /*0350*/  DFMA R16, R18, R16, R20 ;  /* 0x000000101210722b */ /* 0x004fe20000000014 */
[--C-:B------:R-:W-:Y:S02]  /*0360*/  IMAD.WIDE.U32 R18, R29, 0x8, R8.reuse ;  /* 0x000000081d127825 */ /* 0x100fe400078e0008 */
[----:B------:R-:W2:Y:S04]  /*0370*/  LDG.E.64 R20, desc[UR4][R10.64+0x8] ;  /* 0x000008040a147981 */ /* 0x000ea8000c1e1b00 */
[----:B------:R-:W2:Y:S01]  /*0380*/  LDG.E.64 R18, desc[UR4][R18.64] ;  /* 0x0000000412127981 */ /* 0x000ea2000c1e1b00 */
[----:B---3--:R-:W-:Y:S01]  /*0390*/  DFMA R12, R14, R12, R16 ;  /* 0x0000000c0e0c722b */ /* 0x008fe20000000010 */
[----:B------:R-:W-:-:S02]  /*03a0*/  IMAD.WIDE.U32 R16, R27, 0x8, R8 ;  /* 0x000000081b107825 */ /* 0x000fc400078e0008 */
[----:B------:R-:W3:Y:S04]  /*03b0*/  LDG.E.64 R14, desc[UR4][R10.64] ;  /* 0x000000040a0e7981 */ /* 0x000ee8000c1e1b00 */
[----:B------:R-:W3:Y:S02]  /*03c0*/  LDG.E.64 R16, desc[UR4][R16.64] ;  /* 0x0000000410107981 */ /* 0x000ee4000c1e1b00 */
[----:B---3--:R-:W-:Y:S01]  /*03d0*/  DFMA R14, R14, R16, R12 ;  /* 0x000000100e0e722b */ /* 0x008fe2000000000c */
[--C-:B------:R-:W-:Y:S01]  /*03e0*/  IMAD.WIDE.U32 R12, R22, 0x8, R8.reuse ;  /* 0x00000008160c7825 */ /* 0x100fe200078e0008 */
[----:B------:R-:W3:Y:S06]  /*03f0*/  LDG.E.64 R16, desc[UR4][R10.64+0x18] ;  /* 0x000018040a107981 */ /* 0x000eec000c1e1b00 */
[----:B--2---:R-:W-:Y:S01]  /*0400*/  DFMA R18, R20, R18, R14 ;  /* 0x000000121412722b */ /* 0x004fe2000000000e */
[----:B------:R-:W2:Y:S01]  /*0410*/  LDG.E.64 R12, desc[UR4][R12.64] ;  /* 0x000000040c0c7981 */ /* 0x000ea2000c1e1b00 */
[----:B------:R-:W-:-:S03]  /*0420*/  IMAD.WIDE.U32 R8, R24, 0x8, R8 ;  /* 0x0000000818087825 */ /* 0x000fc600078e0008 */
[----:B------:R-:W2:Y:S04]  /*0430*/  LDG.E.64 R14, desc[UR4][R10.64+0x10] ;  /* 0x000010040a0e7981 */ /* 0x000ea8000c1e1b00 */
[----:B------:R-:W3:Y:S01]  /*0440*/  LDG.E.64 R8, desc[UR4][R8.64] ;  /* 0x0000000408087981 */ /* 0x000ee2000c1e1b00 */
[----:B------:R-:W-:Y:S02]  /*0450*/  IADD3 R20, P1, PT, R10, 0x40, RZ ;  /* 0x000000400a147810 */ /* 0x000fe40007f3e0ff */
[----:B------:R-:W-:-:S03]  /*0460*/  IADD3 R6, PT, PT, R6, 0x8, RZ ;  /* 0x0000000806067810 */ /* 0x000fc60007ffe0ff */
[----:B------:R-:W-:Y:S01]  /*0470*/  IMAD.X R21, RZ, RZ, R11, P1 ;  /* 0x000000ffff157224 */ /* 0x000fe200008e060b */
[----:B------:R-:W-:Y:S01]  /*0480*/  ISETP.NE.AND P1, PT, R6, RZ, PT ;  /* 0x000000ff0600720c */ /* 0x000fe20003f25270 */
[C---:B------:R-:W-:Y:S01]  /*0490*/  IMAD R23, R0.reuse, 0x8, R23 ;  /* 0x0000000800177824 */ /* 0x040fe200078e0217 */
[C---:B------:R-:W-:Y:S01]  /*04a0*/  LEA R3, R0.reuse, R3, 0x3 ;  /* 0x0000000300037211 */ /* 0x040fe200078e18ff */
[C---:B------:R-:W-:Y:S01]  /*04b0*/  IMAD R27, R0.reuse, 0x8, R27 ;  /* 0x00000008001b7824 */ /* 0x040fe200078e021b */
[C---:B------:R-:W-:Y:S01]  /*04c0*/  LEA R25, R0.reuse, R25, 0x3 ;  /* 0x0000001900197211 */ /* 0x040fe200078e18ff */
[C---:B------:R-:W-:Y:S01]  /*04d0*/  IMAD R22, R0.reuse, 0x8, R22 ;  /* 0x0000000800167824 */ /* 0x040fe200078e0216 */
[C---:B------:R-:W-:Y:S02]  /*04e0*/  LEA R29, R0.reuse, R29, 0x3 ;  /* 0x0000001d001d7211 */ /* 0x040fe400078e18ff */
[C---:B------:R-:W-:Y:S02]  /*04f0*/  LEA R24, R0.reuse, R24, 0x3 ;  /* 0x0000001800187211 */ /* 0x040fe400078e18ff */
[----:B------:R-:W-:Y:S01]  /*0500*/  LEA R26, R0, R26, 0x3 ;  /* 0x0000001a001a7211 */ /* 0x000fe200078e18ff */
[----:B--2---:R-:W-:-:S08]  /*0510*/  DFMA R14, R14, R12, R18 ;  /* 0x0000000c0e0e722b */ /* 0x004fd00000000012 */
[----:B---3--:R-:W-:Y:S01]  /*0520*/  DFMA R18, R16, R8, R14 ;  /* 0x000000081012722b */ /* 0x008fe2000000000e */
[----:B------:R-:W-:Y:S10]  /*0530*/  @P1 BRA `(.L_x_2) ;  /* 0xfffffffc00401947 */ /* 0x000ff4000383ffff */
.L_x_1:
[----:B------:R-:W-:Y:S05]  /*0540*/  @!P0 BRA `(.L_x_0) ;  /* 0x00000004000c8947 */ /* 0x000fea0003800000 */
[----:B------:R-:W-:Y:S02]  /*0550*/  ISETP.GE.U32.AND P1, PT, R4, 0x4, PT ;  /* 0x000000040400780c */ /* 0x000fe40003f26070 */
[----:B------:R-:W-:-:S04]  /*0560*/  LOP3.LUT R3, R0, 0x3, RZ, 0xc0, !PT ;  /* 0x0000000300037812 */ /* 0x000fc800078ec0ff */
[----:B------:R-:W-:-:S07]  /*0570*/  ISETP.NE.AND P0, PT, R3, RZ, PT ;  /* 0x000000ff0300720c */ /* 0x000fce0003f05270 */
[----:B------:R-:W-:Y:S06]  /*0580*/  @!P1 BRA `(.L_x_3) ;  /* 0x0000000000789947 */ /* 0x000fec0003800000 */
[----:B------:R-:W1:Y:S01]  /*0590*/  LDC.64 R8, c[0x0][0x380] ;  /* 0x0000e000ff087b82 */ /* 0x000e620000000a00 */
[----:B------:R-:W2:Y:S01]  /*05a0*/  LDCU.64 UR6, c[0x0][0x380] ;  /* 0x00007000ff0677ac */ /* 0x000ea20008000a00 */
[C---:B------:R-:W-:Y:S01]  /*05b0*/  IMAD.IADD R11, R2.reuse, 0x1, R7 ;  /* 0x00000001020b7824 */ /* 0x040fe200078e0207 */
[----:B------:R-:W-:Y:S01]  /*05c0*/  IADD3 R4, P1, PT, R2, R7, RZ ;  /* 0x0000000702047210 */ /* 0x000fe20007f3e0ff */
[----:B------:R-:W-:-:S04]  /*05d0*/  IMAD R13, R7, R0, R5 ;  /* 0x00000000070d7224 */ /* 0x000fc800078e0205 */
[----:B------:R-:W3:Y:S01]  /*05e0*/  LDC.64 R24, c[0x0][0x388] ;  /* 0x0000e200ff187b82 */ /* 0x000ee20000000a00 */
[----:B------:R-:W-:Y:S01]  /*05f0*/  IADD3 R15, PT, PT, R13, R0, RZ ;  /* 0x000000000d0f7210 */ /* 0x000fe20007ffe0ff */
[----:B-1----:R-:W-:-:S06]  /*0600*/  IMAD.WIDE.U32 R8, R11, 0x8, R8 ;  /* 0x000000080b087825 */ /* 0x002fcc00078e0008 */
[----:B0-----:R-:W4:Y:S01]  /*0610*/  LDG.E.64 R8, desc[UR4][R8.64] ;  /* 0x0000000408087981 */ /* 0x001f22000c1e1b00 */
[----:B---3--:R-:W-:Y:S01]  /*0620*/  IMAD.WIDE.U32 R10, R13, 0x8, R24 ;  /* 0x000000080d0a7825 */ /* 0x008fe200078e0018 */
[----:B------:R-:W-:Y:S02]  /*0630*/  IADD3.X R13, PT, PT, RZ, RZ, RZ, P1, !PT ;  /* 0x000000ffff0d7210 */ /* 0x000fe40000ffe4ff */
[----:B--2---:R-:W-:-:S03]  /*0640*/  LEA R22, P1, R4, UR6, 0x3 ;  /* 0x0000000604167c11 */ /* 0x004fc6000f8218ff */
[----:B------:R-:W4:Y:S01]  /*0650*/  LDG.E.64 R10, desc[UR4][R10.64] ;  /* 0x000000040a0a7981 */ /* 0x000f22000c1e1b00 */
[----:B------:R-:W-:Y:S01]  /*0660*/  LEA.HI.X R23, R4, UR7, R13, 0x3, P1 ;  /* 0x0000000704177c11 */ /* 0x000fe200088f1c0d */
[----:B------:R-:W-:-:S04]  /*0670*/  IMAD.WIDE.U32 R12, R15, 0x8, R24 ;  /* 0x000000080f0c7825 */ /* 0x000fc800078e0018 */
[----:B------:R-:W-:Y:S02]  /*0680*/  IMAD.IADD R17, R15, 0x1, R0 ;  /* 0x000000010f117824 */ /* 0x000fe400078e0200 */
[----:B------:R-:W2:Y:S02]  /*0690*/  LDG.E.64 R12, desc[UR4][R12.64] ;  /* 0x000000040c0c7981 */ /* 0x000ea4000c1e1b00 */
[C---:B------:R-:W-:Y:S02]  /*06a0*/  IMAD.WIDE.U32 R20, R17.reuse, 0x8, R24 ;  /* 0x0000000811147825 */ /* 0x040fe400078e0018 */
[----:B------:R-:W2:Y:S01]  /*06b0*/  LDG.E.64 R14, desc[UR4][R22.64+0x8] ;  /* 0x00000804160e7981 */ /* 0x000ea2000c1e1b00 */
[----:B------:R-:W-:-:S03]  /*06c0*/  IADD3 R27, PT, PT, R17, R0, RZ ;  /* 0x00000000111b7210 */ /* 0x000fc60007ffe0ff */
[----:B------:R-:W3:Y:S02]  /*06d0*/  LDG.E.64 R16, desc[UR4][R22.64+0x10] ;  /* 0x0000100416107981 */ /* 0x000ee4000c1e1b00 */
[----:B------:R-:W-:Y:S02]  /*06e0*/  IMAD.WIDE.U32 R24, R27, 0x8, R24 ;  /* 0x000000081b187825 */ /* 0x000fe400078e0018 */
[----:B------:R-:W3:Y:S04]  /*06f0*/  LDG.E.64 R20, desc[UR4][R20.64] ;  /* 0x0000000414147981 */ /* 0x000ee8000c1e1b00 */
[----:B------:R-:W5:Y:S04]  /*0700*/  LDG.E.64 R26, desc[UR4][R22.64+0x18] ;  /* 0x00001804161a7981 */ /* 0x000f68000c1e1b00 */
[----:B------:R-:W5:Y:S01]  /*0710*/  LDG.E.64 R24, desc[UR4][R24.64] ;  /* 0x0000000418187981 */ /* 0x000f62000c1e1b00 */
[----:B------:R-:W-:Y:S01]  /*0720*/  IADD3 R7, PT, PT, R7, 0x4, RZ ;  /* 0x0000000407077810 */ /* 0x000fe20007ffe0ff */
[----:B----4-:R-:W-:-:S08]  /*0730*/  DFMA R8, R8, R10, R18 ;  /* 0x0000000a0808722b */ /* 0x010fd00000000012 */
[----:B--2---:R-:W-:-:S08]  /*0740*/  DFMA R8, R14, R12, R8 ;  /* 0x0000000c0e08722b */ /* 0x004fd00000000008 */
[----:B---3--:R-:W-:-:S08]  /*0750*/  DFMA R8, R16, R20, R8 ;  /* 0x000000141008722b */ /* 0x008fd00000000008 */
[----:B-----5:R-:W-:-:S11]  /*0760*/  DFMA R18, R26, R24, R8 ;  /* 0x000000181a12722b */ /* 0x020fd60000000008 */
.L_x_3:
[----:B------:R-:W-:Y:S05]  /*0770*/  @!P0 BRA `(.L_x_0) ;  /* 0x0000000000808947 */ /* 0x000fea0003800000 */
[----:B------:R-:W-:Y:S01]  /*0780*/  ISETP.NE.AND P1, PT, R3, 0x1, PT ;  /* 0x000000010300780c */ /* 0x000fe20003f25270 */
[----:B------:R-:W1:Y:S01]  /*0790*/  LDC.64 R14, c[0x0][0x380] ;  /* 0x0000e000ff0e7b82 */ /* 0x000e620000000a00 */
[----:B------:R-:W-:-:S04]  /*07a0*/  LOP3.LUT R4, R0, 0x1, RZ, 0xc0, !PT ;  /* 0x0000000100047812 */ /* 0x000fc800078ec0ff */
[----:B------:R-:W-:-:S03]  /*07b0*/  ISETP.NE.U32.AND P0, PT, R4, 0x1, PT ;  /* 0x000000010400780c */ /* 0x000fc60003f05070 */
[----:B------:R-:W2:Y:S04]  /*07c0*/  LDC.64 R20, c[0x0][0x388] ;  /* 0x0000e200ff147b82 */ /* 0x000ea80000000a00 */
[----:B------:R-:W-:Y:S02]  /*07d0*/  @P1 IMAD.IADD R3, R2, 0x1, R7 ;  /* 0x0000000102031824 */ /* 0x000fe400078e0207 */
[-C--:B------:R-:W-:Y:S02]  /*07e0*/  @P1 IMAD R11, R7, R0.reuse, R5 ;  /* 0x00000000070b1224 */ /* 0x080fe400078e0205 */
[----:B------:R-:W3:Y:S03]  /*07f0*/  @P1 LDC.64 R16, c[0x0][0x380] ;  /* 0x0000e000ff101b82 */ /* 0x000ee60000000a00 */
[----:B------:R-:W-:-:S05]  /*0800*/  @P1 IADD3 R23, PT, PT, R11, R0, RZ ;  /* 0x000000000b171210 */ /* 0x000fca0007ffe0ff */
[----:B------:R-:W4:Y:S01]  /*0810*/  LDC.64 R12, c[0x0][0x380] ;  /* 0x0000e000ff0c7b82 */ /* 0x000f220000000a00 */
[----:B-1----:R-:W-:Y:S01]  /*0820*/  @P1 IMAD.WIDE.U32 R14, R3, 0x8, R14 ;  /* 0x00000008030e1825 */ /* 0x002fe200078e000e */
[----:B------:R-:W-:Y:S02]  /*0830*/  @P1 IADD3 R3, P2, PT, R2, R7, RZ ;  /* 0x0000000702031210 */ /* 0x000fe40007f5e0ff */
[----:B------:R-:W-:-:S03]  /*0840*/  @P1 IADD3 R7, PT, PT, R7, 0x2, RZ ;  /* 0x0000000207071810 */ /* 0x000fc60007ffe0ff */
[----:B------:R-:W-:Y:S01]  /*0850*/  @P1 IMAD.X R4, RZ, RZ, RZ, P2 ;  /* 0x000000ffff041224 */ /* 0x000fe200010e06ff */
[----:B------:R-:W1:Y:S01]  /*0860*/  LDC.64 R8, c[0x0][0x388] ;  /* 0x0000e200ff087b82 */ /* 0x000e620000000a00 */
[--C-:B--2---:R-:W-:Y:S01]  /*0870*/  @P1 IMAD.WIDE.U32 R10, R11, 0x8, R20.reuse ;  /* 0x000000080b0a1825 */ /* 0x104fe200078e0014 */
[----:B0-----:R-:W2:Y:S05]  /*0880*/  @P1 LDG.E.64 R14, desc[UR4][R14.64] ;  /* 0x000000040e0e1981 */ /* 0x001eaa000c1e1b00 */
[----:B------:R-:W2:Y:S01]  /*0890*/  @P1 LDG.E.64 R10, desc[UR4][R10.64] ;  /* 0x000000040a0a1981 */ /* 0x000ea2000c1e1b00 */
[----:B---3--:R-:W-:Y:S01]  /*08a0*/  @P1 LEA R16, P2, R3, R16, 0x3 ;  /* 0x0000001003101211 */ /* 0x008fe200078418ff */
[----:B------:R-:W-:-:S03]  /*08b0*/  @P1 IMAD.WIDE.U32 R20, R23, 0x8, R20 ;  /* 0x0000000817141825 */ /* 0x000fc600078e0014 */
[----:B------:R-:W-:Y:S01]  /*08c0*/  @P1 LEA.HI.X R17, R3, R17, R4, 0x3, P2 ;  /* 0x0000001103111211 */ /* 0x000fe200010f1c04 */
[----:B------:R-:W-:Y:S01]  /*08d0*/  @!P0 IMAD R23, R7, R0, R5 ;  /* 0x0000000007178224 */ /* 0x000fe200078e0205 */
[----:B------:R-:W-:Y:S02]  /*08e0*/  @!P0 IADD3 R3, PT, PT, R2, R7, RZ ;  /* 0x0000000702038210 */ /* 0x000fe40007ffe0ff */
[----:B------:R-:W3:Y:S04]  /*08f0*/  @P1 LDG.E.64 R6, desc[UR4][R20.64] ;  /* 0x0000000414061981 */ /* 0x000ee8000c1e1b00 */
[----:B------:R-:W3:Y:S01]  /*0900*/  @P1 LDG.E.64 R16, desc[UR4][R16.64+0x8] ;  /* 0x0000080410101981 */ /* 0x000ee2000c1e1b00 */
[----:B----4-:R-:W-:-:S04]  /*0910*/  @!P0 IMAD.WIDE.U32 R12, R3, 0x8, R12 ;  /* 0x00000008030c8825 */ /* 0x010fc800078e000c */
[----:B-1----:R-:W-:Y:S02]  /*0920*/  @!P0 IMAD.WIDE.U32 R8, R23, 0x8, R8 ;  /* 0x0000000817088825 */ /* 0x002fe400078e0008 */
[----:B------:R-:W4:Y:S04]  /*0930*/  @!P0 LDG.E.64 R12, desc[UR4][R12.64] ;  /* 0x000000040c0c8981 */ /* 0x000f28000c1e1b00 */
[----:B------:R-:W4:Y:S01]  /*0940*/  @!P0 LDG.E.64 R8, desc[UR4][R8.64] ;  /* 0x0000000408088981 */ /* 0x000f22000c1e1b00 */
[----:B--2---:R-:W-:-:S08]  /*0950*/  @P1 DFMA R10, R14, R10, R18 ;  /* 0x0000000a0e0a122b */ /* 0x004fd00000000012 */
[----:B---3--:R-:W-:-:S08]  /*0960*/  @P1 DFMA R18, R16, R6, R10 ;  /* 0x000000061012122b */ /* 0x008fd0000000000a */
[----:B----4-:R-:W-:-:S11]  /*0970*/  @!P0 DFMA R18, R12, R8, R18 ;  /* 0x000000080c12822b */ /* 0x010fd60000000012 */
.L_x_0:
[----:B------:R-:W1:Y:S01]  /*0980*/  LDC.64 R6, c[0x0][0x390] ;  /* 0x0000e400ff067b82 */ /* 0x000e620000000a00 */
[----:B------:R-:W-:-:S05]  /*0990*/  IADD3 R3, PT, PT, R2, R5, RZ ;  /* 0x0000000502037210 */ /* 0x000fca0007ffe0ff */
[----:B-1----:R-:W-:-:S05]  /*09a0*/  IMAD.WIDE R2, R3, 0x8, R6 ;  /* 0x0000000803027825 */ /* 0x002fca00078e0206 */
[----:B0-----:R-:W-:Y:S01]  /*09b0*/  STG.E.64 desc[UR4][R2.64], R18 ;  /* 0x0000001202007986 */ /* 0x001fe2000c101b04 */
[----:B------:R-:W-:Y:S05]  /*09c0*/  EXIT ;  /* 0x000000000000794d */ /* 0x000fea0003800000 */
.L_x_4:
[----:B------:R-:W-:-:S00]  /*09d0*/  BRA `(.L_x_4) ;  /* 0xfffffffc00fc7947 */ /* 0x000fc0000383ffff */
[----:B------:R-:W-:-:S00]  /*09e0*/  NOP ;  /* 0x0000000000007918 */ /* 0x000fc00000000000 */
        /* <DEDUP_REMOVED lines=9> */
.L_x_5:


//--------------------- .nv.shared.reserved.0     --------------------------
	.section	.nv.shared.reserved.0,"aw",@nobits
	.weak		__nv_reservedSMEM_offset_0_alias
	.size		__nv_reservedSMEM_offset_0_alias, 0, 64
	.other		__nv_reservedSMEM_offset_0_alias,@"STO_CUDA_RESERVED_SHARED STV_DEFAULT"
__nv_reservedSMEM_offset_0_alias:
	.zero		0
	.zero		64


//--------------------- .nv.constant0._Z10matrixMultPKdS0_Pdi --------------------------
	.section	.nv.constant0._Z10matrixMultPKdS0_Pdi,"a",@progbits
	.sectionflags	@""
	.align	4
.nv.constant0._Z10matrixMultPKdS0_Pdi:
	.zero		924


//--------------------- SYMBOLS --------------------------

	.type		.nv.reservedSmem.offset0,@object
	.size		.nv.reservedSmem.offset0,0x4
